	.headerflags	@"EF_CUDA_TEXMODE_UNIFIED EF_CUDA_64BIT_ADDRESS EF_CUDA_ACCELERATORS EF_CUDA_SM90 EF_CUDA_VIRTUAL_SM(EF_CUDA_SM90)"
	.elftype	@"ET_EXEC"


//--------------------- .nv.info                  --------------------------
	.section	.nv.info,"",@"SHT_CUDA_INFO"
	.align	4


	//----- nvinfo : EIATTR_REGCOUNT
	.align		4
        /*0000*/ 	.byte	0x04, 0x2f
        /*0002*/ 	.short	(.L_2 - .L_1)
	.align		4
.L_1:
        /*0004*/ 	.word	index@(triton_)
        /*0008*/ 	.word	0x00000028


	//----- nvinfo : EIATTR_MIN_STACK_SIZE
	.align		4
.L_2:
        /*000c*/ 	.byte	0x04, 0x12
        /*000e*/ 	.short	(.L_4 - .L_3)
	.align		4
.L_3:
        /*0010*/ 	.word	index@(triton_)
        /*0014*/ 	.word	0x00000000


	//----- nvinfo : EIATTR_FRAME_SIZE
	.align		4
.L_4:
        /*0018*/ 	.byte	0x04, 0x11
        /*001a*/ 	.short	(.L_6 - .L_5)
	.align		4
.L_5:
        /*001c*/ 	.word	index@(triton_)
        /*0020*/ 	.word	0x00000000


	//----- nvinfo : EIATTR_MIN_STACK_SIZE
	.align		4
.L_6:
        /*0024*/ 	.byte	0x04, 0x12
        /*0026*/ 	.short	(.L_8 - .L_7)
	.align		4
.L_7:
        /*0028*/ 	.word	index@(triton_)
        /*002c*/ 	.word	0x00000000
.L_8:


//--------------------- .nv.info.triton_          --------------------------
	.section	.nv.info.triton_,"",@"SHT_CUDA_INFO"
	.sectionflags	@""
	.align	4


	//----- nvinfo : EIATTR_CUDA_API_VERSION
	.align		4
        /*0000*/ 	.byte	0x04, 0x37
        /*0002*/ 	.short	(.L_10 - .L_9)
.L_9:
        /*0004*/ 	.word	0x0000007c


	//----- nvinfo : EIATTR_KPARAM_INFO
	.align		4
.L_10:
        /*0008*/ 	.byte	0x04, 0x17
        /*000a*/ 	.short	(.L_12 - .L_11)
.L_11:
        /*000c*/ 	.word	0x00000000
        /*0010*/ 	.short	0x0006
        /*0012*/ 	.short	0x002c
        /*0014*/ 	.byte	0x00, 0xf0, 0x11, 0x00


	//----- nvinfo : EIATTR_KPARAM_INFO
	.align		4
.L_12:
        /*0018*/ 	.byte	0x04, 0x17
        /*001a*/ 	.short	(.L_14 - .L_13)
.L_13:
        /*001c*/ 	.word	0x00000000
        /*0020*/ 	.short	0x0005
        /*0022*/ 	.short	0x0028
        /*0024*/ 	.byte	0x00, 0xf0, 0x11, 0x00


	//----- nvinfo : EIATTR_KPARAM_INFO
	.align		4
.L_14:
        /*0028*/ 	.byte	0x04, 0x17
        /*002a*/ 	.short	(.L_16 - .L_15)
.L_15:
        /*002c*/ 	.word	0x00000000
        /*0030*/ 	.short	0x0004
        /*0032*/ 	.short	0x0020
        /*0034*/ 	.byte	0x00, 0xf0, 0x21, 0x00


	//----- nvinfo : EIATTR_KPARAM_INFO
	.align		4
.L_16:
        /*0038*/ 	.byte	0x04, 0x17
        /*003a*/ 	.short	(.L_18 - .L_17)
.L_17:
        /*003c*/ 	.word	0x00000000
        /*0040*/ 	.short	0x0003
        /*0042*/ 	.short	0x0018
        /*0044*/ 	.byte	0x00, 0xf0, 0x21, 0x00


	//----- nvinfo : EIATTR_KPARAM_INFO
	.align		4
.L_18:
        /*0048*/ 	.byte	0x04, 0x17
        /*004a*/ 	.short	(.L_20 - .L_19)
.L_19:
        /*004c*/ 	.word	0x00000000
        /*0050*/ 	.short	0x0002
        /*0052*/ 	.short	0x0010
        /*0054*/ 	.byte	0x00, 0xf0, 0x21, 0x00


	//----- nvinfo : EIATTR_KPARAM_INFO
	.align		4
.L_20:
        /*0058*/ 	.byte	0x04, 0x17
        /*005a*/ 	.short	(.L_22 - .L_21)
.L_21:
        /*005c*/ 	.word	0x00000000
        /*0060*/ 	.short	0x0001
        /*0062*/ 	.short	0x0008
        /*0064*/ 	.byte	0x00, 0xf0, 0x21, 0x00


	//----- nvinfo : EIATTR_KPARAM_INFO
	.align		4
.L_22:
        /*0068*/ 	.byte	0x04, 0x17
        /*006a*/ 	.short	(.L_24 - .L_23)
.L_23:
        /*006c*/ 	.word	0x00000000
        /*0070*/ 	.short	0x0000
        /*0072*/ 	.short	0x0000
        /*0074*/ 	.byte	0x00, 0xf0, 0x21, 0x00


	//----- nvinfo : EIATTR_SPARSE_MMA_MASK
	.align		4
.L_24:
        /*0078*/ 	.byte	0x03, 0x50
        /*007a*/ 	.short	0x0000


	//----- nvinfo : EIATTR_MAXREG_COUNT
	.align		4
        /*007c*/ 	.byte	0x03, 0x1b
        /*007e*/ 	.short	0x00ff


	//----- nvinfo : EIATTR_COOP_GROUP_MASK_REGIDS
	.align		4
        /*0080*/ 	.byte	0x04, 0x29
        /*0082*/ 	.short	(.L_26 - .L_25)


	//   ....[0]....
.L_25:
        /*0084*/ 	.word	0xffffffff


	//   ....[1]....
        /*0088*/ 	.word	0xffffffff


	//   ....[2]....
        /*008c*/ 	.word	0xffffffff


	//   ....[3]....
        /*0090*/ 	.word	0xffffffff


	//   ....[4]....
        /*0094*/ 	.word	0xffffffff


	//   ....[5]....
        /*0098*/ 	.word	0xffffffff


	//   ....[6]....
        /*009c*/ 	.word	0xffffffff


	//   ....[7]....
        /*00a0*/ 	.word	0xffffffff


	//   ....[8]....
        /*00a4*/ 	.word	0xffffffff


	//   ....[9]....
        /*00a8*/ 	.word	0xffffffff


	//   ....[10]....
        /*00ac*/ 	.word	0xffffffff


	//   ....[11]....
        /*00b0*/ 	.word	0xffffffff


	//   ....[12]....
        /*00b4*/ 	.word	0xffffffff


	//   ....[13]....
        /*00b8*/ 	.word	0xffffffff


	//   ....[14]....
        /*00bc*/ 	.word	0xffffffff


	//   ....[15]....
        /*00c0*/ 	.word	0xffffffff


	//   ....[16]....
        /*00c4*/ 	.word	0xffffffff


	//   ....[17]....
        /*00c8*/ 	.word	0xffffffff


	//   ....[18]....
        /*00cc*/ 	.word	0xffffffff


	//----- nvinfo : EIATTR_COOP_GROUP_INSTR_OFFSETS
	.align		4
.L_26:
        /*00d0*/ 	.byte	0x04, 0x28
        /*00d2*/ 	.short	(.L_28 - .L_27)


	//   ....[0]....
.L_27:
        /*00d4*/ 	.word	0x00000860


	//   ....[1]....
        /*00d8*/ 	.word	0x00000880


	//   ....[2]....
        /*00dc*/ 	.word	0x000008e0


	//   ....[3]....
        /*00e0*/ 	.word	0x00000900


	//   ....[4]....
        /*00e4*/ 	.word	0x00000960


	//   ....[5]....
        /*00e8*/ 	.word	0x00000980


	//   ....[6]....
        /*00ec*/ 	.word	0x000009e0


	//   ....[7]....
        /*00f0*/ 	.word	0x00000a00


	//   ....[8]....
        /*00f4*/ 	.word	0x00000a60


	//   ....[9]....
        /*00f8*/ 	.word	0x00000a80


	//   ....[10]....
        /*00fc*/ 	.word	0x00000ba0


	//   ....[11]....
        /*0100*/ 	.word	0x00000bf0


	//   ....[12]....
        /*0104*/ 	.word	0x00000c10


	//   ....[13]....
        /*0108*/ 	.word	0x00000c50


	//   ....[14]....
        /*010c*/ 	.word	0x00000d20


	//   ....[15]....
        /*0110*/ 	.word	0x00000d60


	//   ....[16]....
        /*0114*/ 	.word	0x00000da0


	//   ....[17]....
        /*0118*/ 	.word	0x00000e70


	//   ....[18]....
        /*011c*/ 	.word	0x00000ed0


	//----- nvinfo : EIATTR_EXIT_INSTR_OFFSETS
	.align		4
.L_28:
        /*0120*/ 	.byte	0x04, 0x1c
        /*0122*/ 	.short	(.L_30 - .L_29)


	//   ....[0]....
.L_29:
        /*0124*/ 	.word	0x00002030


	//----- nvinfo : EIATTR_MAX_THREADS
	.align		4
.L_30:
        /*0128*/ 	.byte	0x04, 0x05
        /*012a*/ 	.short	(.L_32 - .L_31)
.L_31:
        /*012c*/ 	.word	0x00000100
        /*0130*/ 	.word	0x00000001
        /*0134*/ 	.word	0x00000001


	//----- nvinfo : EIATTR_CBANK_PARAM_SIZE
	.align		4
.L_32:
        /*0138*/ 	.byte	0x03, 0x19
        /*013a*/ 	.short	0x0030


	//----- nvinfo : EIATTR_PARAM_CBANK
	.align		4
        /*013c*/ 	.byte	0x04, 0x0a
        /*013e*/ 	.short	(.L_34 - .L_33)
	.align		4
.L_33:
        /*0140*/ 	.word	index@(.nv.constant0.triton_)
        /*0144*/ 	.short	0x0210
        /*0146*/ 	.short	0x0030


	//----- nvinfo : EIATTR_SW_WAR
	.align		4
.L_34:
        /*0148*/ 	.byte	0x04, 0x36
        /*014a*/ 	.short	(.L_36 - .L_35)
.L_35:
        /*014c*/ 	.word	0x00000008
.L_36:


//--------------------- .nv.callgraph             --------------------------
	.section	.nv.callgraph,"",@"SHT_CUDA_CALLGRAPH"
	.align	4
	.sectionentsize	8
	.align		4
        /*0000*/ 	.word	0x00000000
	.align		4
        /*0004*/ 	.word	0xffffffff
	.align		4
        /*0008*/ 	.word	0x00000000
	.align		4
        /*000c*/ 	.word	0xfffffffe
	.align		4
        /*0010*/ 	.word	0x00000000
	.align		4
        /*0014*/ 	.word	0xfffffffd
	.align		4
        /*0018*/ 	.word	0x00000000
	.align		4
        /*001c*/ 	.word	0xfffffffc


//--------------------- .nv.constant4             --------------------------
	.section	.nv.constant4,"a",@progbits
	.align	8
	.align		8
.nv.constant4:
        /*0000*/ 	.dword	_$_str


//--------------------- .text.triton_             --------------------------
	.section	.text.triton_,"ax",@progbits
	.sectionflags	@"SHF_BARRIERS=1"
	.align	128
        .global         triton_
        .type           triton_,@function
        .size           triton_,(.L_x_1 - triton_)
        .other          triton_,@"STO_CUDA_ENTRY STV_DEFAULT"
triton_:
.text.triton_:
[----:B------:R-:W-:Y:S01]  /*0000*/  LDC R1, c[0x0][0x28] ;  /* 0x00000a00ff017b82 */ /* 0x000fe20000000800 */
[----:B------:R-:W1:Y:S07]  /*0010*/  S2R R18, SR_TID.X ;  /* 0x0000000000127919 */ /* 0x000e6e0000002100 */
[----:B------:R-:W2:Y:S01]  /*0020*/  LDC.64 R4, c[0x0][0x218] ;  /* 0x00008600ff047b82 */ /* 0x000ea20000000a00 */
[----:B------:R-:W-:Y:S01]  /*0030*/  ULDC.64 UR4, c[0x0][0x210] ;  /* 0x0000840000047ab9 */ /* 0x000fe20000000a00 */
[----:B------:R-:W-:Y:S01]  /*0040*/  ULDC.64 UR6, c[0x0][0x208] ;  /* 0x0000820000067ab9 */ /* 0x000fe20000000a00 */
[----:B------:R-:W3:Y:S05]  /*0050*/  S2R R2, SR_CTAID.X ;  /* 0x0000000000027919 */ /* 0x000eea0000002500 */
[----:B------:R-:W4:Y:S01]  /*0060*/  LDC.64 R6, c[0x0][0x210] ;  /* 0x00008400ff067b82 */ /* 0x000f220000000a00 */
[----:B-1----:R-:W-:Y:S01]  /*0070*/  SHF.L.U32 R0, R18, 0x1, RZ ;  /* 0x0000000112007819 */ /* 0x002fe200000006ff */
[----:B---3--:R-:W-:-:S03]  /*0080*/  IMAD R2, R2, 0xc00, RZ ;  /* 0x00000c0002027824 */ /* 0x008fc600078e02ff */
[----:B------:R-:W-:-:S04]  /*0090*/  LOP3.LUT R9, R0, 0x1fe, RZ, 0xc0, !PT ;  /* 0x000001fe00097812 */ /* 0x000fc800078ec0ff */
[C---:B------:R-:W-:Y:S01]  /*00a0*/  LOP3.LUT R19, R9.reuse, R2, RZ, 0xfc, !PT ;  /* 0x0000000209137212 */ /* 0x040fe200078efcff */
[----:B--2---:R-:W-:Y:S01]  /*00b0*/  IMAD.WIDE.U32 R8, R9, 0x2, R4 ;  /* 0x0000000209087825 */ /* 0x004fe200078e0004 */
[----:B------:R-:W-:Y:S02]  /*00c0*/  SHF.R.S32.HI R2, RZ, 0x1f, R2 ;  /* 0x0000001fff027819 */ /* 0x000fe40000011402 */
[C---:B------:R-:W-:Y:S01]  /*00d0*/  LEA R30, P0, R19.reuse, UR4, 0x1 ;  /* 0x00000004131e7c11 */ /* 0x040fe2000f8008ff */
[C---:B----4-:R-:W-:Y:S01]  /*00e0*/  IMAD.WIDE R10, R19.reuse, 0x2, R6 ;  /* 0x00000002130a7825 */ /* 0x050fe200078e0206 */
[----:B------:R-:W2:Y:S02]  /*00f0*/  LDG.E.EL R16, desc[UR6][R8.64] ;  /* 0x0000000608107981 */ /* 0x000ea4000c2e1900 */
[----:B------:R-:W-:Y:S02]  /*0100*/  LEA.HI.X R31, R19, UR5, R2, 0x1, P0 ;  /* 0x00000005131f7c11 */ /* 0x000fe400080f0c02 */
[----:B------:R-:W3:Y:S01]  /*0110*/  LDG.E.EL R29, desc[UR6][R8.64+0x400] ;  /* 0x00040006081d7981 */ /* 0x000ee2000c2e1900 */
[----:B------:R-:W-:-:S03]  /*0120*/  IADD3 R25, R19, 0x400, RZ ;  /* 0x0000040013197810 */ /* 0x000fc60007ffe0ff */
[----:B------:R-:W4:Y:S04]  /*0130*/  LDG.E.EL R2, desc[UR6][R10.64] ;  /* 0x000000060a027981 */ /* 0x000f28000c2e1900 */
[----:B------:R-:W5:Y:S01]  /*0140*/  LDG.E.EL R30, desc[UR6][R30.64+0x400] ;  /* 0x000400061e1e7981 */ /* 0x000f62000c2e1900 */
[----:B------:R-:W-:-:S03]  /*0150*/  IMAD.WIDE R12, R25, 0x2, R6 ;  /* 0x00000002190c7825 */ /* 0x000fc600078e0206 */
[----:B------:R-:W5:Y:S04]  /*0160*/  LDG.E.EL R3, desc[UR6][R8.64+0x800] ;  /* 0x0008000608037981 */ /* 0x000f68000c2e1900 */
[----:B------:R-:W5:Y:S01]  /*0170*/  LDG.E.EL R17, desc[UR6][R12.64] ;  /* 0x000000060c117981 */ /* 0x000f62000c2e1900 */
[----:B------:R-:W-:-:S03]  /*0180*/  IADD3 R23, R19, 0x600, RZ ;  /* 0x0000060013177810 */ /* 0x000fc60007ffe0ff */
[----:B------:R-:W5:Y:S02]  /*0190*/  LDG.E.EL R28, desc[UR6][R8.64+0xc00] ;  /* 0x000c0006081c7981 */ /* 0x000f64000c2e1900 */
[----:B------:R-:W-:-:S05]  /*01a0*/  IMAD.WIDE R14, R23, 0x2, R6 ;  /* 0x00000002170e7825 */ /* 0x000fca00078e0206 */
[----:B------:R-:W5:Y:S01]  /*01b0*/  LDG.E.EL R26, desc[UR6][R14.64] ;  /* 0x000000060e1a7981 */ /* 0x000f62000c2e1900 */
[C---:B--2---:R-:W-:Y:S02]  /*01c0*/  SHF.L.U32 R0, R16.reuse, 0x10, RZ ;  /* 0x0000001010007819 */ /* 0x044fe400000006ff */
[----:B------:R-:W-:Y:S02]  /*01d0*/  PRMT R16, R16, 0x7632, R16 ;  /* 0x0000763210107816 */ /* 0x000fe40000000010 */
[C---:B---3--:R-:W-:Y:S02]  /*01e0*/  SHF.L.U32 R32, R29.reuse, 0x10, RZ ;  /* 0x000000101d207819 */ /* 0x048fe400000006ff */
[----:B------:R-:W-:Y:S02]  /*01f0*/  PRMT R29, R29, 0x7632, R29 ;  /* 0x000076321d1d7816 */ /* 0x000fe4000000001d */
[C---:B----4-:R-:W-:Y:S02]  /*0200*/  SHF.L.U32 R21, R2.reuse, 0x10, RZ ;  /* 0x0000001002157819 */ /* 0x050fe400000006ff */
[----:B------:R-:W-:-:S02]  /*0210*/  PRMT R2, R2, 0x7632, R2 ;  /* 0x0000763202027816 */ /* 0x000fc40000000002 */
[C---:B-----5:R-:W-:Y:S02]  /*0220*/  SHF.L.U32 R27, R30.reuse, 0x10, RZ ;  /* 0x000000101e1b7819 */ /* 0x060fe400000006ff */
[----:B------:R-:W-:Y:S02]  /*0230*/  PRMT R30, R30, 0x7632, R30 ;  /* 0x000076321e1e7816 */ /* 0x000fe4000000001e */
[----:B------:R-:W-:Y:S02]  /*0240*/  SHF.L.U32 R16, R16, 0x10, RZ ;  /* 0x0000001010107819 */ /* 0x000fe400000006ff */
[----:B------:R-:W-:Y:S02]  /*0250*/  SHF.L.U32 R29, R29, 0x10, RZ ;  /* 0x000000101d1d7819 */ /* 0x000fe400000006ff */
[----:B------:R-:W-:Y:S02]  /*0260*/  SHF.L.U32 R35, R2, 0x10, RZ ;  /* 0x0000001002237819 */ /* 0x000fe400000006ff */
[----:B------:R-:W-:Y:S01]  /*0270*/  SHF.L.U32 R30, R30, 0x10, RZ ;  /* 0x000000101e1e7819 */ /* 0x000fe200000006ff */
[----:B------:R-:W-:Y:S01]  /*0280*/  FADD R21, R21, R0 ;  /* 0x0000000015157221 */ /* 0x000fe20000000000 */
[----:B------:R-:W-:Y:S01]  /*0290*/  FADD R0, R27, R32 ;  /* 0x000000201b007221 */ /* 0x000fe20000000000 */
[----:B------:R-:W-:Y:S01]  /*02a0*/  FADD R35, R35, R16 ;  /* 0x0000001023237221 */ /* 0x000fe20000000000 */
[----:B------:R-:W-:Y:S01]  /*02b0*/  SHF.L.U32 R16, R3, 0x10, RZ ;  /* 0x0000001003107819 */ /* 0x000fe200000006ff */
[----:B------:R-:W-:Y:S01]  /*02c0*/  FADD R31, R30, R29 ;  /* 0x0000001d1e1f7221 */ /* 0x000fe20000000000 */
[----:B------:R-:W-:Y:S01]  /*02d0*/  SHF.L.U32 R29, R17, 0x10, RZ ;  /* 0x00000010111d7819 */ /* 0x000fe200000006ff */
[----:B------:R-:W-:-:S04]  /*02e0*/  FADD R2, -R21, R0 ;  /* 0x0000000015027221 */ /* 0x000fc80000000100 */
[----:B------:R-:W-:Y:S01]  /*02f0*/  FFMA R33, R2, 0.5, R21 ;  /* 0x3f00000002217823 */ /* 0x000fe20000000015 */
[----:B------:R-:W-:Y:S01]  /*0300*/  FADD R29, R29, R16 ;  /* 0x000000101d1d7221 */ /* 0x000fe20000000000 */
[----:B------:R-:W-:Y:S02]  /*0310*/  PRMT R3, R3, 0x7632, R3 ;  /* 0x0000763203037816 */ /* 0x000fe40000000003 */
[----:B------:R-:W-:Y:S01]  /*0320*/  PRMT R17, R17, 0x7632, R17 ;  /* 0x0000763211117816 */ /* 0x000fe20000000011 */
[----:B------:R-:W-:Y:S01]  /*0330*/  FADD R30, -R33, R29 ;  /* 0x0000001d211e7221 */ /* 0x000fe20000000100 */
[----:B------:R-:W-:Y:S01]  /*0340*/  FADD R27, R0, -R33 ;  /* 0x80000021001b7221 */ /* 0x000fe20000000000 */
[----:B------:R-:W-:Y:S01]  /*0350*/  FADD R0, -R35, R31 ;  /* 0x0000001f23007221 */ /* 0x000fe20000000100 */
[----:B------:R-:W-:Y:S01]  /*0360*/  SHF.L.U32 R34, R3, 0x10, RZ ;  /* 0x0000001003227819 */ /* 0x000fe200000006ff */
[----:B------:R-:W-:Y:S01]  /*0370*/  FFMA R32, R30, 0.3333333432674407959, R33 ;  /* 0x3eaaaaab1e207823 */ /* 0x000fe20000000021 */
[----:B------:R-:W-:Y:S01]  /*0380*/  SHF.L.U32 R17, R17, 0x10, RZ ;  /* 0x0000001011117819 */ /* 0x000fe200000006ff */
[----:B------:R-:W-:Y:S01]  /*0390*/  FFMA R16, R0, 0.5, R35 ;  /* 0x3f00000000107823 */ /* 0x000fe20000000023 */
[----:B------:R-:W-:Y:S01]  /*03a0*/  IADD3 R21, R19, 0x800, RZ ;  /* 0x0000080013157810 */ /* 0x000fe20007ffe0ff */
[----:B------:R-:W-:Y:S01]  /*03b0*/  FFMA R27, R2, R27, RZ ;  /* 0x0000001b021b7223 */ /* 0x000fe200000000ff */
[----:B------:R-:W-:Y:S01]  /*03c0*/  FADD R33, R29, -R32 ;  /* 0x800000201d217221 */ /* 0x000fe20000000000 */
[----:B------:R-:W-:Y:S01]  /*03d0*/  FADD R17, R17, R34 ;  /* 0x0000002211117221 */ /* 0x000fe20000000000 */
[----:B------:R-:W-:Y:S01]  /*03e0*/  FADD R31, R31, -R16 ;  /* 0x800000101f1f7221 */ /* 0x000fe20000000000 */
[----:B------:R-:W-:-:S04]  /*03f0*/  IMAD.WIDE R2, R21, 0x2, R6 ;  /* 0x0000000215027825 */ /* 0x000fc800078e0206 */
[----:B------:R-:W-:Y:S01]  /*0400*/  FFMA R33, R30, R33, R27 ;  /* 0x000000211e217223 */ /* 0x000fe2000000001b */
[----:B------:R-:W-:Y:S01]  /*0410*/  FADD R27, -R16, R17 ;  /* 0x00000011101b7221 */ /* 0x000fe20000000100 */
[----:B------:R-:W-:Y:S01]  /*0420*/  SHF.L.U32 R35, R28, 0x10, RZ ;  /* 0x000000101c237819 */ /* 0x000fe200000006ff */
[----:B------:R-:W2:Y:S01]  /*0430*/  LDG.E.EL R29, desc[UR6][R8.64+0x1000] ;  /* 0x00100006081d7981 */ /* 0x000ea2000c2e1900 */
[----:B------:R-:W-:Y:S01]  /*0440*/  SHF.L.U32 R34, R26, 0x10, RZ ;  /* 0x000000101a227819 */ /* 0x000fe200000006ff */
[----:B------:R-:W-:Y:S01]  /*0450*/  FFMA R31, R0, R31, RZ ;  /* 0x0000001f001f7223 */ /* 0x000fe200000000ff */
[----:B------:R-:W-:Y:S01]  /*0460*/  FFMA R30, R27, 0.3333333432674407959, R16 ;  /* 0x3eaaaaab1b1e7823 */ /* 0x000fe20000000010 */
[----:B------:R-:W3:Y:S02]  /*0470*/  LDG.E.EL R0, desc[UR6][R2.64] ;  /* 0x0000000602007981 */ /* 0x000ee4000c2e1900 */
[----:B------:R-:W-:Y:S01]  /*0480*/  FADD R35, R34, R35 ;  /* 0x0000002322237221 */ /* 0x000fe20000000000 */
[----:B------:R-:W-:-:S03]  /*0490*/  FADD R16, R17, -R30 ;  /* 0x8000001e11107221 */ /* 0x000fc60000000000 */
[----:B------:R-:W-:Y:S01]  /*04a0*/  FADD R17, -R32, R35 ;  /* 0x0000002320117221 */ /* 0x000fe20000000100 */
[----:B------:R-:W-:Y:S01]  /*04b0*/  FFMA R31, R27, R16, R31 ;  /* 0x000000101b1f7223 */ /* 0x000fe2000000001f */
[----:B------:R1:W4:Y:S02]  /*04c0*/  LDG.E.EL R8, desc[UR6][R8.64+0x1400] ;  /* 0x0014000608087981 */ /* 0x000324000c2e1900 */
[----:B------:R-:W-:Y:S01]  /*04d0*/  FFMA R32, R17, 0.25, R32 ;  /* 0x3e80000011207823 */ /* 0x000fe20000000020 */
[----:B------:R-:W-:-:S03]  /*04e0*/  IADD3 R27, R19, 0xa00, RZ ;  /* 0x00000a00131b7810 */ /* 0x000fc60007ffe0ff */
[----:B------:R-:W-:-:S04]  /*04f0*/  FADD R16, R35, -R32 ;  /* 0x8000002023107221 */ /* 0x000fc80000000000 */
[----:B------:R-:W-:Y:S01]  /*0500*/  FFMA R33, R17, R16, R33 ;  /* 0x0000001011217223 */ /* 0x000fe20000000021 */
[----:B------:R-:W-:-:S05]  /*0510*/  IMAD.WIDE R16, R27, 0x2, R6 ;  /* 0x000000021b107825 */ /* 0x000fca00078e0206 */
[----:B------:R-:W5:Y:S01]  /*0520*/  LDG.E.EL R34, desc[UR6][R16.64] ;  /* 0x0000000610227981 */ /* 0x000f62000c2e1900 */
[----:B------:R-:W-:Y:S02]  /*0530*/  PRMT R28, R28, 0x7632, R28 ;  /* 0x000076321c1c7816 */ /* 0x000fe4000000001c */
[----:B------:R-:W-:Y:S02]  /*0540*/  PRMT R26, R26, 0x7632, R26 ;  /* 0x000076321a1a7816 */ /* 0x000fe4000000001a */
[----:B------:R-:W-:Y:S02]  /*0550*/  SHF.L.U32 R35, R28, 0x10, RZ ;  /* 0x000000101c237819 */ /* 0x000fe400000006ff */
[----:B------:R-:W-:-:S05]  /*0560*/  SHF.L.U32 R26, R26, 0x10, RZ ;  /* 0x000000101a1a7819 */ /* 0x000fca00000006ff */
[----:B------:R-:W-:Y:S01]  /*0570*/  FADD R37, R26, R35 ;  /* 0x000000231a257221 */ /* 0x000fe20000000000 */
[----:B------:R-:W1:Y:S01]  /*0580*/  S2UR UR5, SR_CgaCtaId ;  /* 0x00000000000579c3 */ /* 0x000e620000008800 */
[C---:B------:R-:W-:Y:S01]  /*0590*/  LOP3.LUT P0, RZ, R18.reuse, 0x1f, RZ, 0xc0, !PT ;  /* 0x0000001f12ff7812 */ /* 0x040fe2000780c0ff */
[----:B------:R-:W-:Y:S01]  /*05a0*/  UMOV UR4, 0x400 ;  /* 0x0000040000047882 */ /* 0x000fe20000000000 */
[----:B------:R-:W-:Y:S01]  /*05b0*/  ISETP.GE.AND P1, PT, R18, 0x8, PT ;  /* 0x000000081200780c */ /* 0x000fe20003f26270 */
[----:B01----:R-:W-:Y:S01]  /*05c0*/  UPRMT UR4, UR5, 0x654, UR4 ;  /* 0x0000065405047896 */ /* 0x003fe20008000004 */
[----:B--2---:R-:W-:Y:S02]  /*05d0*/  SHF.L.U32 R26, R29, 0x10, RZ ;  /* 0x000000101d1a7819 */ /* 0x004fe400000006ff */
[----:B---3--:R-:W-:-:S05]  /*05e0*/  SHF.L.U32 R35, R0, 0x10, RZ ;  /* 0x0000001000237819 */ /* 0x008fca00000006ff */
[----:B------:R-:W-:Y:S01]  /*05f0*/  FADD R35, R35, R26 ;  /* 0x0000001a23237221 */ /* 0x000fe20000000000 */
[----:B------:R-:W-:-:S03]  /*0600*/  FADD R26, -R30, R37 ;  /* 0x000000251e1a7221 */ /* 0x000fc60000000100 */
[----:B------:R-:W-:Y:S01]  /*0610*/  FADD R9, -R32, R35 ;  /* 0x0000002320097221 */ /* 0x000fe20000000100 */
[----:B------:R-:W-:Y:S01]  /*0620*/  FFMA R30, R26, 0.25, R30 ;  /* 0x3e8000001a1e7823 */ /* 0x000fe2000000001e */
[----:B------:R-:W-:Y:S02]  /*0630*/  PRMT R29, R29, 0x7632, R29 ;  /* 0x000076321d1d7816 */ /* 0x000fe4000000001d */
[----:B------:R-:W-:Y:S01]  /*0640*/  PRMT R0, R0, 0x7632, R0 ;  /* 0x0000763200007816 */ /* 0x000fe20000000000 */
[----:B------:R-:W-:Y:S01]  /*0650*/  FADD R28, R37, -R30 ;  /* 0x8000001e251c7221 */ /* 0x000fe20000000000 */
[----:B------:R-:W-:Y:S01]  /*0660*/  FFMA R32, R9, 0.20000000298023223877, R32 ;  /* 0x3e4ccccd09207823 */ /* 0x000fe20000000020 */
[----:B------:R-:W-:Y:S02]  /*0670*/  SHF.L.U32 R29, R29, 0x10, RZ ;  /* 0x000000101d1d7819 */ /* 0x000fe400000006ff */
[----:B------:R-:W-:Y:S01]  /*0680*/  FFMA R31, R26, R28, R31 ;  /* 0x0000001c1a1f7223 */ /* 0x000fe2000000001f */
[----:B------:R-:W-:Y:S01]  /*0690*/  SHF.L.U32 R0, R0, 0x10, RZ ;  /* 0x0000001000007819 */ /* 0x000fe200000006ff */
[----:B------:R-:W-:-:S04]  /*06a0*/  FADD R26, R35, -R32 ;  /* 0x80000020231a7221 */ /* 0x000fc80000000000 */
[----:B------:R-:W-:Y:S01]  /*06b0*/  FFMA R33, R9, R26, R33 ;  /* 0x0000001a09217223 */ /* 0x000fe20000000021 */
[----:B------:R-:W-:Y:S01]  /*06c0*/  FADD R29, R0, R29 ;  /* 0x0000001d001d7221 */ /* 0x000fe20000000000 */
[----:B----4-:R-:W-:Y:S02]  /*06d0*/  SHF.L.U32 R0, R8, 0x10, RZ ;  /* 0x0000001008007819 */ /* 0x010fe400000006ff */
[----:B-----5:R-:W-:Y:S02]  /*06e0*/  SHF.L.U32 R9, R34, 0x10, RZ ;  /* 0x0000001022097819 */ /* 0x020fe400000006ff */
[----:B------:R-:W-:-:S03]  /*06f0*/  PRMT R8, R8, 0x7632, R8 ;  /* 0x0000763208087816 */ /* 0x000fc60000000008 */
[----:B------:R-:W-:Y:S01]  /*0700*/  FADD R9, R9, R0 ;  /* 0x0000000009097221 */ /* 0x000fe20000000000 */
[----:B------:R-:W-:Y:S01]  /*0710*/  FADD R0, -R30, R29 ;  /* 0x0000001d1e007221 */ /* 0x000fe20000000100 */
[----:B------:R-:W-:Y:S02]  /*0720*/  PRMT R34, R34, 0x7632, R34 ;  /* 0x0000763222227816 */ /* 0x000fe40000000022 */
[----:B------:R-:W-:Y:S01]  /*0730*/  SHF.L.U32 R35, R8, 0x10, RZ ;  /* 0x0000001008237819 */ /* 0x000fe200000006ff */
[----:B------:R-:W-:Y:S01]  /*0740*/  FFMA R30, R0, 0.20000000298023223877, R30 ;  /* 0x3e4ccccd001e7823 */ /* 0x000fe2000000001e */
[----:B------:R-:W-:-:S03]  /*0750*/  SHF.L.U32 R34, R34, 0x10, RZ ;  /* 0x0000001022227819 */ /* 0x000fc600000006ff */
[----:B------:R-:W-:Y:S02]  /*0760*/  FADD R29, R29, -R30 ;  /* 0x8000001e1d1d7221 */ /* 0x000fe40000000000 */
[----:B------:R-:W-:Y:S02]  /*0770*/  FADD R35, R34, R35 ;  /* 0x0000002322237221 */ /* 0x000fe40000000000 */
[----:B------:R-:W-:Y:S01]  /*0780*/  FFMA R29, R0, R29, R31 ;  /* 0x0000001d001d7223 */ /* 0x000fe2000000001f */
[----:B------:R-:W-:Y:S01]  /*0790*/  FADD R0, -R32, R9 ;  /* 0x0000000920007221 */ /* 0x000fe20000000100 */
[----:B------:R-:W-:-:S03]  /*07a0*/  FADD R8, -R30, R35 ;  /* 0x000000231e087221 */ /* 0x000fc60000000100 */
[----:B------:R-:W-:Y:S01]  /*07b0*/  FFMA R32, R0, 0.16666667163372039795, R32 ;  /* 0x3e2aaaab00207823 */ /* 0x000fe20000000020 */
[----:B------:R-:W-:-:S03]  /*07c0*/  FFMA R30, R8, 0.16666667163372039795, R30 ;  /* 0x3e2aaaab081e7823 */ /* 0x000fc6000000001e */
[----:B------:R-:W-:Y:S01]  /*07d0*/  FADD R9, R9, -R32 ;  /* 0x8000002009097221 */ /* 0x000fe20000000000 */
[--C-:B------:R-:W-:Y:S01]  /*07e0*/  FADD R35, R35, -R30.reuse ;  /* 0x8000001e23237221 */ /* 0x100fe20000000000 */
[----:B------:R-:W-:Y:S02]  /*07f0*/  FADD R31, -R32, R30 ;  /* 0x0000001e201f7221 */ /* 0x000fe40000000100 */
[----:B------:R-:W-:Y:S01]  /*0800*/  FFMA R9, R0, R9, R33 ;  /* 0x0000000900097223 */ /* 0x000fe20000000021 */
[----:B------:R-:W-:Y:S01]  /*0810*/  FFMA R8, R8, R35, R29 ;  /* 0x0000002308087223 */ /* 0x000fe2000000001d */
[C---:B------:R-:W-:Y:S01]  /*0820*/  FMUL R0, R31.reuse, R31 ;  /* 0x0000001f1f007220 */ /* 0x040fe20000400000 */
[----:B------:R-:W-:Y:S02]  /*0830*/  FFMA R31, R31, 0.5, R32 ;  /* 0x3f0000001f1f7823 */ /* 0x000fe40000000020 */
[----:B------:R-:W-:Y:S01]  /*0840*/  FADD R8, R9, R8 ;  /* 0x0000000809087221 */ /* 0x000fe20000000000 */
[----:B------:R-:W-:-:S02]  /*0850*/  FMUL R9, R0, 6 ;  /* 0x40c0000000097820 */ /* 0x000fc40000400000 */
[----:B------:R-:W0:Y:S02]  /*0860*/  SHFL.BFLY PT, R0, R31, 0x10, 0x1f ;  /* 0x0e001f001f007f89 */ /* 0x000e2400000e0000 */
[----:B------:R-:W-:-:S05]  /*0870*/  FFMA R8, R9, 0.5, R8 ;  /* 0x3f00000009087823 */ /* 0x000fca0000000008 */
[----:B------:R-:W1:Y:S01]  /*0880*/  SHFL.BFLY PT, R9, R8, 0x10, 0x1f ;  /* 0x0e001f0008097f89 */ /* 0x000e6200000e0000 */
[----:B0-----:R-:W-:-:S04]  /*0890*/  FADD R0, -R31, R0 ;  /* 0x000000001f007221 */ /* 0x001fc80000000100 */
[C---:B------:R-:W-:Y:S01]  /*08a0*/  FMUL R26, R0.reuse, R0 ;  /* 0x00000000001a7220 */ /* 0x040fe20000400000 */
[----:B------:R-:W-:Y:S01]  /*08b0*/  FFMA R0, R0, 0.5, R31 ;  /* 0x3f00000000007823 */ /* 0x000fe2000000001f */
[----:B-1----:R-:W-:Y:S02]  /*08c0*/  FADD R9, R8, R9 ;  /* 0x0000000908097221 */ /* 0x002fe40000000000 */
[----:B------:R-:W-:Y:S02]  /*08d0*/  FMUL R26, R26, 12 ;  /* 0x414000001a1a7820 */ /* 0x000fe40000400000 */
        /* <DEDUP_REMOVED lines=27> */
[----:B------:R-:W-:Y:S02]  /*0a90*/  SHF.R.U32.HI R26, RZ, 0x3, R18 ;  /* 0x00000003ff1a7819 */ /* 0x000fe40000011612 */
[----:B------:R-:W-:Y:S02]  /*0aa0*/  @!P0 MOV R35, 0x43c00000 ;  /* 0x43c0000000238802 */ /* 0x000fe40000000f00 */
[----:B------:R-:W-:Y:S01]  /*0ab0*/  LOP3.LUT R30, R26, 0x1c, RZ, 0xc0, !PT ;  /* 0x0000001c1a1e7812 */ /* 0x000fe200078ec0ff */
[----:B0-----:R-:W-:-:S04]  /*0ac0*/  FADD R9, -R0, R9 ;  /* 0x0000000900097221 */ /* 0x001fc80000000100 */
[----:B------:R-:W-:Y:S01]  /*0ad0*/  FMUL R8, R9, R9 ;  /* 0x0000000909087220 */ /* 0x000fe20000400000 */
[----:B-1----:R-:W-:-:S03]  /*0ae0*/  FADD R29, R28, R29 ;  /* 0x0000001d1c1d7221 */ /* 0x002fc60000000000 */
[----:B------:R-:W-:Y:S01]  /*0af0*/  FMUL R8, R8, 192 ;  /* 0x4340000008087820 */ /* 0x000fe20000400000 */
[----:B------:R-:W-:-:S03]  /*0b00*/  FFMA R9, R9, 0.5, R0 ;  /* 0x3f00000009097823 */ /* 0x000fc60000000000 */
[----:B------:R-:W-:Y:S01]  /*0b10*/  FFMA R26, R8, 0.5, R29 ;  /* 0x3f000000081a7823 */ /* 0x000fe2000000001d */
[----:B------:R-:W-:Y:S04]  /*0b20*/  @!P0 STS [R30+UR4+0x40], R35 ;  /* 0x000040231e008988 */ /* 0x000fe80008000804 */
[----:B------:R-:W-:Y:S04]  /*0b30*/  @!P0 STS [R30+UR4], R9 ;  /* 0x000000091e008988 */ /* 0x000fe80008000804 */
[----:B------:R-:W-:Y:S01]  /*0b40*/  @!P0 STS [R30+UR4+0x20], R26 ;  /* 0x0000201a1e008988 */ /* 0x000fe20008000804 */
[----:B------:R-:W-:Y:S01]  /*0b50*/  LEA R0, R18, UR4, 0x2 ;  /* 0x0000000412007c11 */ /* 0x000fe2000f8e10ff */
[----:B------:R-:W-:Y:S06]  /*0b60*/  BAR.SYNC.DEFER_BLOCKING 0x0 ;  /* 0x0000000000007b1d */ /* 0x000fec0000010000 */
[----:B------:R-:W0:Y:S04]  /*0b70*/  @!P1 LDS R24, [R0+0x40] ;  /* 0x0000400000189984 */ /* 0x000e280000000800 */
[----:B------:R-:W-:Y:S04]  /*0b80*/  @!P1 LDS R22, [R0] ;  /* 0x0000000000169984 */ /* 0x000fe80000000800 */
[----:B------:R-:W-:Y:S04]  /*0b90*/  @!P1 LDS R20, [R0+0x20] ;  /* 0x0000200000149984 */ /* 0x000fe80000000800 */
[----:B0-----:R-:W0:Y:S02]  /*0ba0*/  SHFL.BFLY PT, R33, R24, 0x4, 0x1f ;  /* 0x0c801f0018217f89 */ /* 0x001e2400000e0000 */
[----:B0-----:R-:W-:-:S05]  /*0bb0*/  FADD R8, R24, R33 ;  /* 0x0000002118087221 */ /* 0x001fca0000000000 */
[C---:B------:R-:W-:Y:S01]  /*0bc0*/  FSETP.GEU.AND P1, PT, |R8|.reuse, 1.175494350822287508e-38, PT ;  /* 0x008000000800780b */ /* 0x040fe20003f2e200 */
[C---:B------:R-:W-:Y:S01]  /*0bd0*/  FMUL R31, R8.reuse, 0.25 ;  /* 0x3e800000081f7820 */ /* 0x040fe20000400000 */
[----:B------:R-:W-:Y:S01]  /*0be0*/  FSETP.GT.AND P0, PT, |R8|, 8.50705917302346158658e+37, PT ;  /* 0x7e8000000800780b */ /* 0x000fe20003f04200 */
[----:B------:R-:W0:Y:S03]  /*0bf0*/  SHFL.BFLY PT, R29, R8, 0x2, 0x1f ;  /* 0x0c401f00081d7f89 */ /* 0x000e2600000e0000 */
[----:B------:R-:W-:Y:S01]  /*0c00*/  FSEL R28, R31, R8, P0 ;  /* 0x000000081f1c7208 */ /* 0x000fe20000000000 */
[----:B------:R-:W1:Y:S06]  /*0c10*/  SHFL.BFLY PT, R9, R22, 0x4, 0x1f ;  /* 0x0c801f0016097f89 */ /* 0x000e6c00000e0000 */
[----:B------:R-:W-:-:S06]  /*0c20*/  @!P1 FMUL R28, R28, 16777216 ;  /* 0x4b8000001c1c9820 */ /* 0x000fcc0000400000 */
[----:B------:R-:W2:Y:S01]  /*0c30*/  MUFU.RCP R28, R28 ;  /* 0x0000001c001c7308 */ /* 0x000ea20000001000 */
[----:B------:R-:W-:Y:S01]  /*0c40*/  @P0 FMUL R33, R33, 0.25 ;  /* 0x3e80000021210820 */ /* 0x000fe20000400000 */
[----:B------:R-:W3:Y:S03]  /*0c50*/  SHFL.BFLY PT, R31, R20, 0x4, 0x1f ;  /* 0x0c801f00141f7f89 */ /* 0x000ee600000e0000 */
[----:B------:R-:W-:Y:S01]  /*0c60*/  @!P1 FMUL R33, R33, 16777216 ;  /* 0x4b80000021219820 */ /* 0x000fe20000400000 */
[C---:B0-----:R-:W-:Y:S01]  /*0c70*/  FADD R26, R8.reuse, R29 ;  /* 0x0000001d081a7221 */ /* 0x041fe20000000000 */
[----:B------:R-:W-:-:S04]  /*0c80*/  FSETP.NEU.AND P1, PT, R8, RZ, PT ;  /* 0x000000ff0800720b */ /* 0x000fc80003f2d000 */
[----:B------:R-:W-:Y:S01]  /*0c90*/  FSETP.GEU.AND P0, PT, |R26|, 1.175494350822287508e-38, PT ;  /* 0x008000001a00780b */ /* 0x000fe20003f0e200 */
[----:B--2---:R-:W-:Y:S01]  /*0ca0*/  FMUL R33, R28, R33 ;  /* 0x000000211c217220 */ /* 0x004fe20000400000 */
[----:B------:R-:W-:Y:S01]  /*0cb0*/  FMUL R37, R26, 0.25 ;  /* 0x3e8000001a257820 */ /* 0x000fe20000400000 */
[----:B-1----:R-:W-:-:S03]  /*0cc0*/  FADD R9, -R22, R9 ;  /* 0x0000000916097221 */ /* 0x002fc60000000100 */
[----:B------:R-:W-:Y:S02]  /*0cd0*/  FSEL R33, R33, RZ, P1 ;  /* 0x000000ff21217208 */ /* 0x000fe40000800000 */
[----:B------:R-:W-:Y:S01]  /*0ce0*/  FSETP.GT.AND P1, PT, |R26|, 8.50705917302346158658e+37, PT ;  /* 0x7e8000001a00780b */ /* 0x000fe20003f24200 */
[C---:B------:R-:W-:Y:S02]  /*0cf0*/  FMUL R35, R9.reuse, R9 ;  /* 0x0000000909237220 */ /* 0x040fe40000400000 */
[----:B------:R-:W-:Y:S01]  /*0d00*/  FFMA R22, R9, R33, R22 ;  /* 0x0000002109167223 */ /* 0x000fe20000000016 */
[----:B------:R-:W-:Y:S01]  /*0d10*/  FSEL R37, R37, R26, P1 ;  /* 0x0000001a25257208 */ /* 0x000fe20000800000 */
[----:B------:R-:W0:Y:S01]  /*0d20*/  SHFL.BFLY PT, R9, R26, 0x1, 0x1f ;  /* 0x0c201f001a097f89 */ /* 0x000e2200000e0000 */
[----:B------:R-:W-:Y:S01]  /*0d30*/  FMUL R24, R24, R35 ;  /* 0x0000002318187220 */ /* 0x000fe20000400000 */
[----:B---3--:R-:W-:Y:S02]  /*0d40*/  FADD R20, R20, R31 ;  /* 0x0000001f14147221 */ /* 0x008fe40000000000 */
[----:B------:R-:W-:Y:S01]  /*0d50*/  @!P0 FMUL R37, R37, 16777216 ;  /* 0x4b80000025258820 */ /* 0x000fe20000400000 */
[----:B------:R-:W1:Y:S01]  /*0d60*/  SHFL.BFLY PT, R35, R22, 0x2, 0x1f ;  /* 0x0c401f0016237f89 */ /* 0x000e6200000e0000 */
[----:B------:R-:W-:-:S02]  /*0d70*/  FFMA R33, R33, R24, R20 ;  /* 0x0000001821217223 */ /* 0x000fc40000000014 */
[----:B------:R-:W2:Y:S01]  /*0d80*/  MUFU.RCP R28, R37 ;  /* 0x00000025001c7308 */ /* 0x000ea20000001000 */
[----:B------:R-:W-:Y:S02]  /*0d90*/  @P1 FMUL R29, R29, 0.25 ;  /* 0x3e8000001d1d1820 */ /* 0x000fe40000400000 */
[----:B------:R-:W3:Y:S02]  /*0da0*/  SHFL.BFLY PT, R20, R33, 0x2, 0x1f ;  /* 0x0c401f0021147f89 */ /* 0x000ee400000e0000 */
[----:B------:R-:W-:Y:S01]  /*0db0*/  @!P0 FMUL R29, R29, 16777216 ;  /* 0x4b8000001d1d8820 */ /* 0x000fe20000400000 */
[----:B------:R-:W-:-:S03]  /*0dc0*/  FSETP.NEU.AND P1, PT, R26, RZ, PT ;  /* 0x000000ff1a00720b */ /* 0x000fc60003f2d000 */
[----:B--2---:R-:W-:Y:S01]  /*0dd0*/  FMUL R29, R28, R29 ;  /* 0x0000001d1c1d7220 */ /* 0x004fe20000400000 */
[----:B0-----:R-:W-:-:S04]  /*0de0*/  FADD R31, R26, R9 ;  /* 0x000000091a1f7221 */ /* 0x001fc80000000000 */
[----:B------:R-:W-:Y:S01]  /*0df0*/  FSEL R29, R29, RZ, P1 ;  /* 0x000000ff1d1d7208 */ /* 0x000fe20000800000 */
[----:B-1----:R-:W-:Y:S01]  /*0e00*/  FADD R35, -R22, R35 ;  /* 0x0000002316237221 */ /* 0x002fe20000000100 */
[C---:B------:R-:W-:Y:S01]  /*0e10*/  FSETP.GEU.AND P0, PT, |R31|.reuse, 1.175494350822287508e-38, PT ;  /* 0x008000001f00780b */ /* 0x040fe20003f0e200 */
[----:B------:R-:W-:Y:S02]  /*0e20*/  FMUL R24, R31, 0.25 ;  /* 0x3e8000001f187820 */ /* 0x000fe40000400000 */
[C---:B------:R-:W-:Y:S01]  /*0e30*/  FFMA R22, R35.reuse, R29, R22 ;  /* 0x0000001d23167223 */ /* 0x040fe20000000016 */
[----:B------:R-:W-:Y:S01]  /*0e40*/  FMUL R37, R35, R35 ;  /* 0x0000002323257220 */ /* 0x000fe20000400000 */
[----:B------:R-:W-:Y:S01]  /*0e50*/  FSETP.GT.AND P1, PT, |R31|, 8.50705917302346158658e+37, PT ;  /* 0x7e8000001f00780b */ /* 0x000fe20003f24200 */
[----:B---3--:R-:W-:Y:S02]  /*0e60*/  FADD R20, R33, R20 ;  /* 0x0000001421147221 */ /* 0x008fe40000000000 */
[----:B------:R-:W0:Y:S01]  /*0e70*/  SHFL.BFLY PT, R35, R22, 0x1, 0x1f ;  /* 0x0c201f0016237f89 */ /* 0x000e2200000e0000 */
[----:B------:R-:W-:Y:S01]  /*0e80*/  FMUL R37, R8, R37 ;  /* 0x0000002508257220 */ /* 0x000fe20000400000 */
[----:B------:R-:W-:-:S03]  /*0e90*/  FSEL R24, R24, R31, P1 ;  /* 0x0000001f18187208 */ /* 0x000fc60000800000 */
[----:B------:R-:W-:Y:S02]  /*0ea0*/  FFMA R20, R29, R37, R20 ;  /* 0x000000251d147223 */ /* 0x000fe40000000014 */
[----:B------:R-:W-:Y:S01]  /*0eb0*/  @!P0 FMUL R24, R24, 16777216 ;  /* 0x4b80000018188820 */ /* 0x000fe20000400000 */
[----:B------:R-:W1:Y:S02]  /*0ec0*/  LDC.64 R28, c[0x0][0x220] ;  /* 0x00008800ff1c7b82 */ /* 0x000e640000000a00 */
[----:B------:R-:W2:Y:S03]  /*0ed0*/  SHFL.BFLY PT, R33, R20, 0x1, 0x1f ;  /* 0x0c201f0014217f89 */ /* 0x000ea600000e0000 */
[----:B------:R-:W3:Y:S01]  /*0ee0*/  MUFU.RCP R24, R24 ;  /* 0x0000001800187308 */ /* 0x000ee20000001000 */
[----:B------:R-:W-:-:S04]  /*0ef0*/  @P1 FMUL R9, R9, 0.25 ;  /* 0x3e80000009091820 */ /* 0x000fc80000400000 */
[----:B------:R-:W-:Y:S01]  /*0f00*/  @!P0 FMUL R9, R9, 16777216 ;  /* 0x4b80000009098820 */ /* 0x000fe20000400000 */
[----:B------:R-:W-:Y:S01]  /*0f10*/  LOP3.LUT P0, RZ, R18, 0x7, RZ, 0xc0, !PT ;  /* 0x0000000712ff7812 */ /* 0x000fe2000780c0ff */
[----:B0-----:R-:W-:Y:S01]  /*0f20*/  FADD R35, -R22, R35 ;  /* 0x0000002316237221 */ /* 0x001fe20000000100 */
[----:B------:R-:W-:Y:S01]  /*0f30*/  FSETP.NEU.AND P1, PT, R31, RZ, PT ;  /* 0x000000ff1f00720b */ /* 0x000fe20003f2d000 */
[----:B---3--:R-:W-:Y:S02]  /*0f40*/  FMUL R30, R24, R9 ;  /* 0x00000009181e7220 */ /* 0x008fe40000400000 */
[----:B------:R-:W-:Y:S01]  /*0f50*/  FMUL R37, R35, R35 ;  /* 0x0000002323257220 */ /* 0x000fe20000400000 */
[----:B------:R-:W-:Y:S01]  /*0f60*/  ISETP.LT.AND P0, PT, R18, 0x8, !P0 ;  /* 0x000000081200780c */ /* 0x000fe20004701270 */
[----:B------:R-:W0:Y:S02]  /*0f70*/  LDC.64 R8, c[0x0][0x228] ;  /* 0x00008a00ff087b82 */ /* 0x000e240000000a00 */
[----:B------:R-:W-:Y:S01]  /*0f80*/  FMUL R26, R26, R37 ;  /* 0x000000251a1a7220 */ /* 0x000fe20000400000 */
[----:B------:R-:W-:Y:S01]  /*0f90*/  FSEL R30, R30, RZ, P1 ;  /* 0x000000ff1e1e7208 */ /* 0x000fe20000800000 */
[----:B--2---:R-:W-:-:S04]  /*0fa0*/  FADD R37, R20, R33 ;  /* 0x0000002114257221 */ /* 0x004fc80000000000 */
[----:B------:R-:W-:Y:S01]  /*0fb0*/  FFMA R35, R35, R30, R22 ;  /* 0x0000001e23237223 */ /* 0x000fe20000000016 */
[----:B------:R-:W-:-:S03]  /*0fc0*/  FFMA R37, R30, R26, R37 ;  /* 0x0000001a1e257223 */ /* 0x000fc60000000025 */
[----:B------:R-:W-:Y:S04]  /*0fd0*/  @P0 STS [R0+0x40], R31 ;  /* 0x0000401f00000388 */ /* 0x000fe80000000800 */
[----:B------:R2:W-:Y:S04]  /*0fe0*/  @P0 STS [R0], R35 ;  /* 0x0000002300000388 */ /* 0x0005e80000000800 */
[----:B------:R-:W-:Y:S01]  /*0ff0*/  @P0 STS [R0+0x20], R37 ;  /* 0x0000202500000388 */ /* 0x000fe20000000800 */
[----:B------:R-:W-:Y:S01]  /*1000*/  BAR.SYNC.DEFER_BLOCKING 0x0 ;  /* 0x0000000000007b1d */ /* 0x000fe20000010000 */
[----:B------:R-:W-:-:S05]  /*1010*/  LOP3.LUT R33, R18, 0xff, RZ, 0xc0, !PT ;  /* 0x000000ff12217812 */ /* 0x000fca00078ec0ff */
[----:B------:R-:W-:-:S04]  /*1020*/  IMAD.WIDE.U32 R4, R33, 0x4, R4 ;  /* 0x0000000421047825 */ /* 0x000fc800078e0004 */
[----:B-1----:R-:W-:-:S04]  /*1030*/  IMAD.WIDE.U32 R28, R33, 0x4, R28 ;  /* 0x00000004211c7825 */ /* 0x002fc800078e001c */
[----:B0-----:R-:W-:Y:S01]  /*1040*/  IMAD.WIDE.U32 R8, R33, 0x4, R8 ;  /* 0x0000000421087825 */ /* 0x001fe200078e0008 */
[----:B------:R-:W3:Y:S04]  /*1050*/  LDG.E.EF R10, desc[UR6][R10.64] ;  /* 0x000000060a0a7981 */ /* 0x000ee8000c0e1900 */
[----:B------:R-:W4:Y:S04]  /*1060*/  LDG.E.EL R32, desc[UR6][R4.64] ;  /* 0x0000000604207981 */ /* 0x000f28000c2e1900 */
[----:B------:R-:W5:Y:S04]  /*1070*/  LDG.E.EL R24, desc[UR6][R28.64+0x1800] ;  /* 0x001800061c187981 */ /* 0x000f68000c2e1900 */
[----:B------:R-:W5:Y:S04]  /*1080*/  LDG.E.EL R26, desc[UR6][R8.64+0x1800] ;  /* 0x00180006081a7981 */ /* 0x000f68000c2e1900 */
[----:B------:R-:W5:Y:S04]  /*1090*/  LDG.E.EL R20, desc[UR6][R8.64] ;  /* 0x0000000608147981 */ /* 0x000f68000c2e1900 */
[----:B------:R-:W5:Y:S04]  /*10a0*/  LDG.E.EL R22, desc[UR6][R28.64] ;  /* 0x000000061c167981 */ /* 0x000f68000c2e1900 */
[----:B------:R-:W0:Y:S04]  /*10b0*/  LDS R30, [UR4+0x20] ;  /* 0x00002004ff1e7984 */ /* 0x000e280008000800 */
[----:B------:R-:W1:Y:S01]  /*10c0*/  LDS R0, [UR4] ;  /* 0x00000004ff007984 */ /* 0x000e620008000800 */
[----:B--2---:R-:W-:-:S10]  /*10d0*/  HFMA2.MMA R35, -RZ, RZ, 0.7080078125, -0.052093505859375 ;  /* 0x39aaaaabff237435 */ /* 0x004fd400000001ff */
[----:B0-----:R-:W-:Y:S01]  /*10e0*/  FFMA R30, R30, R35, 9.9999999747524270788e-07 ;  /* 0x358637bd1e1e7423 */ /* 0x001fe20000000023 */
[----:B---3--:R-:W-:Y:S02]  /*10f0*/  PRMT R18, R10, 0x7632, R18 ;  /* 0x000076320a127816 */ /* 0x008fe40000000012 */
[----:B----4-:R-:W-:Y:S02]  /*1100*/  PRMT R11, R32, 0x7632, R11 ;  /* 0x00007632200b7816 */ /* 0x010fe4000000000b */
[----:B------:R-:W-:Y:S02]  /*1110*/  SHF.L.U32 R18, R18, 0x10, RZ ;  /* 0x0000001012127819 */ /* 0x000fe400000006ff */
[----:B------:R-:W-:Y:S02]  /*1120*/  SHF.L.U32 R11, R11, 0x10, RZ ;  /* 0x000000100b0b7819 */ /* 0x000fe400000006ff */
[----:B------:R-:W-:Y:S02]  /*1130*/  SHF.L.U32 R31, R10, 0x10, RZ ;  /* 0x000000100a1f7819 */ /* 0x000fe400000006ff */
[----:B-----5:R-:W-:Y:S01]  /*1140*/  PRMT R10, R26, 0x7632, R10 ;  /* 0x000076321a0a7816 */ /* 0x020fe2000000000a */
[----:B------:R-:W-:Y:S01]  /*1150*/  FADD R33, R18, R11 ;  /* 0x0000000b12217221 */ /* 0x000fe20000000000 */
[----:B------:R-:W-:-:S02]  /*1160*/  SHF.L.U32 R18, R24, 0x10, RZ ;  /* 0x0000001018127819 */ /* 0x000fc400000006ff */
[----:B------:R-:W-:Y:S02]  /*1170*/  SHF.L.U32 R11, R26, 0x10, RZ ;  /* 0x000000101a0b7819 */ /* 0x000fe400000006ff */
[----:B------:R-:W-:Y:S02]  /*1180*/  SHF.L.U32 R32, R32, 0x10, RZ ;  /* 0x0000001020207819 */ /* 0x000fe400000006ff */
[----:B------:R-:W-:Y:S01]  /*1190*/  PRMT R26, R20, 0x7632, R26 ;  /* 0x00007632141a7816 */ /* 0x000fe2000000001a */
[----:B------:R-:W-:Y:S01]  /*11a0*/  FADD R18, R18, R11 ;  /* 0x0000000b12127221 */ /* 0x000fe20000000000 */
[----:B------:R-:W-:Y:S02]  /*11b0*/  SHF.L.U32 R35, R20, 0x10, RZ ;  /* 0x0000001014237819 */ /* 0x000fe400000006ff */
[----:B------:R-:W-:Y:S01]  /*11c0*/  SHF.L.U32 R37, R10, 0x10, RZ ;  /* 0x000000100a257819 */ /* 0x000fe200000006ff */
[----:B------:R-:W0:Y:S01]  /*11d0*/  MUFU.RSQ R20, R30 ;  /* 0x0000001e00147308 */ /* 0x000e220000001400 */
[----:B------:R-:W2:Y:S01]  /*11e0*/  LDC.64 R10, c[0x0][0x230] ;  /* 0x00008c00ff0a7b82 */ /* 0x000ea20000000a00 */
[--C-:B------:R-:W-:Y:S01]  /*11f0*/  FADD R31, R31, R32.reuse ;  /* 0x000000201f1f7221 */ /* 0x100fe20000000000 */
[----:B------:R-:W-:-:S02]  /*1200*/  PRMT R32, R24, 0x7632, R32 ;  /* 0x0000763218207816 */ /* 0x000fc40000000020 */
[----:B------:R-:W-:Y:S02]  /*1210*/  PRMT R24, R22, 0x7632, R24 ;  /* 0x0000763216187816 */ /* 0x000fe40000000018 */
[----:B------:R-:W-:Y:S01]  /*1220*/  SHF.L.U32 R32, R32, 0x10, RZ ;  /* 0x0000001020207819 */ /* 0x000fe200000006ff */
[----:B-1----:R-:W-:Y:S01]  /*1230*/  FADD R31, -R0, R31 ;  /* 0x0000001f001f7221 */ /* 0x002fe20000000100 */
[----:B------:R-:W-:Y:S01]  /*1240*/  SHF.L.U32 R22, R22, 0x10, RZ ;  /* 0x0000001016167819 */ /* 0x000fe200000006ff */
[----:B------:R-:W-:Y:S01]  /*1250*/  FADD R33, -R0, R33 ;  /* 0x0000002100217221 */ /* 0x000fe20000000100 */
[----:B------:R-:W-:Y:S01]  /*1260*/  SHF.L.U32 R24, R24, 0x10, RZ ;  /* 0x0000001018187819 */ /* 0x000fe200000006ff */
[----:B------:R-:W-:Y:S01]  /*1270*/  FADD R32, R32, R37 ;  /* 0x0000002520207221 */ /* 0x000fe20000000000 */
[----:B------:R-:W-:Y:S01]  /*1280*/  SHF.L.U32 R26, R26, 0x10, RZ ;  /* 0x000000101a1a7819 */ /* 0x000fe200000006ff */
[----:B------:R-:W-:Y:S01]  /*1290*/  FADD R22, R22, R35 ;  /* 0x0000002316167221 */ /* 0x000fe20000000000 */
[----:B------:R-:W-:Y:S01]  /*12a0*/  FADD R18, R18, 1 ;  /* 0x3f80000012127421 */ /* 0x000fe20000000000 */
[----:B------:R-:W-:Y:S01]  /*12b0*/  FADD R32, R32, 1 ;  /* 0x3f80000020207421 */ /* 0x000fe20000000000 */
[----:B0-----:R-:W-:Y:S01]  /*12c0*/  FMUL R31, R20, R31 ;  /* 0x0000001f141f7220 */ /* 0x001fe20000400000 */
[----:B------:R-:W-:Y:S01]  /*12d0*/  FADD R24, R24, R26 ;  /* 0x0000001a18187221 */ /* 0x000fe20000000000 */
[----:B------:R-:W-:-:S02]  /*12e0*/  FMUL R33, R20, R33 ;  /* 0x0000002114217220 */ /* 0x000fc40000400000 */
[----:B------:R-:W-:Y:S01]  /*12f0*/  FFMA R22, R31, R18, R22 ;  /* 0x000000121f167223 */ /* 0x000fe20000000016 */
[----:B------:R-:W-:Y:S01]  /*1300*/  IADD3 R31, R19, 0x200, RZ ;  /* 0x00000200131f7810 */ /* 0x000fe20007ffe0ff */
[----:B------:R-:W-:Y:S01]  /*1310*/  FFMA R33, R33, R32, R24 ;  /* 0x0000002021217223 */ /* 0x000fe20000000018 */
[----:B--2---:R-:W-:-:S04]  /*1320*/  IMAD.WIDE R18, R19, 0x2, R10 ;  /* 0x0000000213127825 */ /* 0x004fc800078e020a */
[----:B------:R-:W-:Y:S01]  /*1330*/  F2FP.BF16.F32.PACK_AB R35, R33, R22 ;  /* 0x000000162123723e */ /* 0x000fe200000010ff */
[----:B------:R-:W-:-:S04]  /*1340*/  IMAD.WIDE R32, R31, 0x2, R6 ;  /* 0x000000021f207825 */ /* 0x000fc800078e0206 */
[----:B------:R0:W-:Y:S04]  /*1350*/  STG.E desc[UR6][R18.64], R35 ;  /* 0x0000002312007986 */ /* 0x0001e8000c101906 */
[----:B------:R-:W2:Y:S04]  /*1360*/  LDG.E.EL R26, desc[UR6][R4.64+0x400] ;  /* 0x00040006041a7981 */ /* 0x000ea8000c2e1900 */
[----:B------:R-:W3:Y:S04]  /*1370*/  LDG.E.EF R32, desc[UR6][R32.64] ;  /* 0x0000000620207981 */ /* 0x000ee8000c0e1900 */
[----:B------:R-:W0:Y:S04]  /*1380*/  LDG.E.EL R7, desc[UR6][R28.64+0x1c00] ;  /* 0x001c00061c077981 */ /* 0x000e28000c2e1900 */
[----:B------:R-:W4:Y:S04]  /*1390*/  LDG.E.EL R24, desc[UR6][R8.64+0x1c00] ;  /* 0x001c000608187981 */ /* 0x000f28000c2e1900 */
[----:B------:R-:W5:Y:S04]  /*13a0*/  LDG.E.EL R22, desc[UR6][R28.64+0x400] ;  /* 0x000400061c167981 */ /* 0x000f68000c2e1900 */
[----:B------:R-:W5:Y:S01]  /*13b0*/  LDG.E.EL R6, desc[UR6][R8.64+0x400] ;  /* 0x0004000608067981 */ /* 0x000f62000c2e1900 */
[----:B--2---:R-:W-:-:S02]  /*13c0*/  SHF.L.U32 R37, R26, 0x10, RZ ;  /* 0x000000101a257819 */ /* 0x004fc400000006ff */
[----:B---3--:R-:W-:-:S04]  /*13d0*/  PRMT R26, R32, 0x7632, R26 ;  /* 0x00007632201a7816 */ /* 0x008fc8000000001a */
[----:B------:R-:W-:Y:S02]  /*13e0*/  PRMT R34, R26, 0x7632, R34 ;  /* 0x000076321a227816 */ /* 0x000fe40000000022 */
[----:B------:R-:W-:Y:S02]  /*13f0*/  SHF.L.U32 R30, R32, 0x10, RZ ;  /* 0x00000010201e7819 */ /* 0x000fe400000006ff */
[----:B------:R-:W-:Y:S02]  /*1400*/  SHF.L.U32 R26, R26, 0x10, RZ ;  /* 0x000000101a1a7819 */ /* 0x000fe400000006ff */
[----:B------:R-:W-:Y:S02]  /*1410*/  SHF.L.U32 R33, R34, 0x10, RZ ;  /* 0x0000001022217819 */ /* 0x000fe400000006ff */
[----:B0-----:R-:W-:Y:S02]  /*1420*/  SHF.L.U32 R18, R7, 0x10, RZ ;  /* 0x0000001007127819 */ /* 0x001fe400000006ff */
[----:B----4-:R-:W-:-:S02]  /*1430*/  SHF.L.U32 R35, R24, 0x10, RZ ;  /* 0x0000001018237819 */ /* 0x010fc400000006ff */
[----:B------:R-:W-:Y:S02]  /*1440*/  PRMT R7, R7, 0x7632, R7 ;  /* 0x0000763207077816 */ /* 0x000fe40000000007 */
[----:B------:R-:W-:Y:S01]  /*1450*/  PRMT R24, R24, 0x7632, R24 ;  /* 0x0000763218187816 */ /* 0x000fe20000000018 */
[----:B------:R-:W-:Y:S01]  /*1460*/  FADD R19, R30, R37 ;  /* 0x000000251e137221 */ /* 0x000fe20000000000 */
[----:B------:R-:W-:Y:S01]  /*1470*/  FADD R33, R26, R33 ;  /* 0x000000211a217221 */ /* 0x000fe20000000000 */
[----:B-----5:R-:W-:Y:S02]  /*1480*/  PRMT R26, R22, 0x7632, R26 ;  /* 0x00007632161a7816 */ /* 0x020fe4000000001a */
[----:B------:R-:W-:Y:S02]  /*1490*/  SHF.L.U32 R7, R7, 0x10, RZ ;  /* 0x0000001007077819 */ /* 0x000fe400000006ff */
[----:B------:R-:W-:Y:S02]  /*14a0*/  PRMT R30, R6, 0x7632, R30 ;  /* 0x00007632061e7816 */ /* 0x000fe4000000001e */
[----:B------:R-:W-:Y:S01]  /*14b0*/  SHF.L.U32 R24, R24, 0x10, RZ ;  /* 0x0000001018187819 */ /* 0x000fe200000006ff */
[----:B------:R-:W-:Y:S01]  /*14c0*/  FADD R18, R18, R35 ;  /* 0x0000002312127221 */ /* 0x000fe20000000000 */
[----:B------:R-:W-:Y:S01]  /*14d0*/  SHF.L.U32 R22, R22, 0x10, RZ ;  /* 0x0000001016167819 */ /* 0x000fe200000006ff */
[----:B------:R-:W-:Y:S01]  /*14e0*/  FADD R19, -R0, R19 ;  /* 0x0000001300137221 */ /* 0x000fe20000000100 */
[----:B------:R-:W-:Y:S01]  /*14f0*/  SHF.L.U32 R35, R6, 0x10, RZ ;  /* 0x0000001006237819 */ /* 0x000fe200000006ff */
[----:B------:R-:W-:Y:S01]  /*1500*/  FADD R7, R7, R24 ;  /* 0x0000001807077221 */ /* 0x000fe20000000000 */
[----:B------:R-:W-:Y:S01]  /*1510*/  SHF.L.U32 R26, R26, 0x10, RZ ;  /* 0x000000101a1a7819 */ /* 0x000fe200000006ff */
[----:B------:R-:W-:Y:S01]  /*1520*/  FADD R33, -R0, R33 ;  /* 0x0000002100217221 */ /* 0x000fe20000000100 */
[----:B------:R-:W-:Y:S01]  /*1530*/  SHF.L.U32 R37, R30, 0x10, RZ ;  /* 0x000000101e257819 */ /* 0x000fe200000006ff */
[----:B------:R-:W-:Y:S01]  /*1540*/  FADD R22, R22, R35 ;  /* 0x0000002316167221 */ /* 0x000fe20000000000 */
[----:B------:R-:W-:Y:S01]  /*1550*/  FADD R18, R18, 1 ;  /* 0x3f80000012127421 */ /* 0x000fe20000000000 */
[----:B------:R-:W-:Y:S01]  /*1560*/  FMUL R19, R20, R19 ;  /* 0x0000001314137220 */ /* 0x000fe20000400000 */
[----:B------:R-:W-:Y:S01]  /*1570*/  FADD R6, R7, 1 ;  /* 0x3f80000007067421 */ /* 0x000fe20000000000 */
[----:B------:R-:W-:Y:S01]  /*1580*/  FADD R26, R26, R37 ;  /* 0x000000251a1a7221 */ /* 0x000fe20000000000 */
[----:B------:R-:W-:Y:S01]  /*1590*/  FMUL R33, R20, R33 ;  /* 0x0000002114217220 */ /* 0x000fe20000400000 */
[----:B------:R-:W-:-:S03]  /*15a0*/  FFMA R22, R19, R18, R22 ;  /* 0x0000001213167223 */ /* 0x000fc60000000016 */
[----:B------:R-:W-:Y:S01]  /*15b0*/  FFMA R33, R33, R6, R26 ;  /* 0x0000000621217223 */ /* 0x000fe2000000001a */
[----:B------:R-:W-:-:S04]  /*15c0*/  IMAD.WIDE R18, R31, 0x2, R10 ;  /* 0x000000021f127825 */ /* 0x000fc800078e020a */
[----:B------:R-:W-:-:S05]  /*15d0*/  F2FP.BF16.F32.PACK_AB R33, R33, R22 ;  /* 0x000000162121723e */ /* 0x000fca00000010ff */
[----:B------:R0:W-:Y:S04]  /*15e0*/  STG.E desc[UR6][R18.64], R33 ;  /* 0x0000002112007986 */ /* 0x0001e8000c101906 */
[----:B------:R-:W2:Y:S04]  /*15f0*/  LDG.E.EF R12, desc[UR6][R12.64] ;  /* 0x000000060c0c7981 */ /* 0x000ea8000c0e1900 */
[----:B------:R-:W3:Y:S04]  /*1600*/  LDG.E.EL R26, desc[UR6][R4.64+0x800] ;  /* 0x00080006041a7981 */ /* 0x000ee8000c2e1900 */
[----:B------:R-:W4:Y:S04]  /*1610*/  LDG.E.EL R32, desc[UR6][R28.64+0x2000] ;  /* 0x002000061c207981 */ /* 0x000f28000c2e1900 */
[----:B------:R-:W5:Y:S04]  /*1620*/  LDG.E.EL R34, desc[UR6][R8.64+0x2000] ;  /* 0x0020000608227981 */ /* 0x000f68000c2e1900 */
[----:B------:R-:W5:Y:S04]  /*1630*/  LDG.E.EL R7, desc[UR6][R28.64+0x800] ;  /* 0x000800061c077981 */ /* 0x000f68000c2e1900 */
[----:B------:R-:W5:Y:S01]  /*1640*/  LDG.E.EL R6, desc[UR6][R8.64+0x800] ;  /* 0x0008000608067981 */ /* 0x000f62000c2e1900 */
[----:B--2---:R-:W-:-:S02]  /*1650*/  PRMT R22, R12, 0x7632, R22 ;  /* 0x000076320c167816 */ /* 0x004fc40000000016 */
[----:B------:R-:W-:Y:S02]  /*1660*/  SHF.L.U32 R24, R12, 0x10, RZ ;  /* 0x000000100c187819 */ /* 0x000fe400000006ff */
[C---:B---3--:R-:W-:Y:S02]  /*1670*/  PRMT R30, R26.reuse, 0x7632, R30 ;  /* 0x000076321a1e7816 */ /* 0x048fe4000000001e */
[----:B------:R-:W-:Y:S02]  /*1680*/  SHF.L.U32 R31, R26, 0x10, RZ ;  /* 0x000000101a1f7819 */ /* 0x000fe400000006ff */
[----:B0-----:R-:W-:Y:S02]  /*1690*/  SHF.L.U32 R19, R22, 0x10, RZ ;  /* 0x0000001016137819 */ /* 0x001fe400000006ff */
[----:B------:R-:W-:Y:S02]  /*16a0*/  SHF.L.U32 R30, R30, 0x10, RZ ;  /* 0x000000101e1e7819 */ /* 0x000fe400000006ff */
[----:B----4-:R-:W-:-:S02]  /*16b0*/  PRMT R12, R32, 0x7632, R12 ;  /* 0x00007632200c7816 */ /* 0x010fc4000000000c */
[----:B-----5:R-:W-:Y:S01]  /*16c0*/  PRMT R18, R34, 0x7632, R18 ;  /* 0x0000763222127816 */ /* 0x020fe20000000012 */
[----:B------:R-:W-:Y:S01]  /*16d0*/  FADD R13, R24, R31 ;  /* 0x0000001f180d7221 */ /* 0x000fe20000000000 */
[C---:B------:R-:W-:Y:S02]  /*16e0*/  PRMT R22, R7.reuse, 0x7632, R22 ;  /* 0x0000763207167816 */ /* 0x040fe40000000016 */
[----:B------:R-:W-:Y:S01]  /*16f0*/  SHF.L.U32 R24, R7, 0x10, RZ ;  /* 0x0000001007187819 */ /* 0x000fe200000006ff */
[----:B------:R-:W-:Y:S01]  /*1700*/  FADD R19, R19, R30 ;  /* 0x0000001e13137221 */ /* 0x000fe20000000000 */
[----:B------:R-:W-:Y:S02]  /*1710*/  SHF.L.U32 R32, R32, 0x10, RZ ;  /* 0x0000001020207819 */ /* 0x000fe400000006ff */
[----:B------:R-:W-:Y:S02]  /*1720*/  SHF.L.U32 R31, R34, 0x10, RZ ;  /* 0x00000010221f7819 */ /* 0x000fe400000006ff */
[----:B------:R-:W-:-:S02]  /*1730*/  PRMT R26, R6, 0x7632, R26 ;  /* 0x00007632061a7816 */ /* 0x000fc4000000001a */
[----:B------:R-:W-:Y:S02]  /*1740*/  SHF.L.U32 R12, R12, 0x10, RZ ;  /* 0x000000100c0c7819 */ /* 0x000fe400000006ff */
        /* <DEDUP_REMOVED lines=8> */
[----:B------:R-:W-:Y:S01]  /*17d0*/  FADD R24, R24, R33 ;  /* 0x0000002118187221 */ /* 0x000fe20000000000 */
[----:B------:R-:W-:Y:S01]  /*17e0*/  FADD R6, R31, 1 ;  /* 0x3f8000001f067421 */ /* 0x000fe20000000000 */
[----:B------:R-:W-:Y:S01]  /*17f0*/  FMUL R13, R20, R13 ;  /* 0x0000000d140d7220 */ /* 0x000fe20000400000 */
[----:B------:R-:W-:Y:S01]  /*1800*/  FADD R22, R22, R35 ;  /* 0x0000002316167221 */ /* 0x000fe20000000000 */
[----:B------:R-:W-:Y:S01]  /*1810*/  FADD R12, R7, 1 ;  /* 0x3f800000070c7421 */ /* 0x000fe20000000000 */
        /* <DEDUP_REMOVED lines=21> */
[----:B------:R-:W-:Y:S01]  /*1970*/  SHF.L.U32 R26, R26, 0x10, RZ ;  /* 0x000000101a1a7819 */ /* 0x000fe200000006ff */
[----:B------:R-:W-:Y:S01]  /*1980*/  FADD R13, R13, R24 ;  /* 0x000000180d0d7221 */ /* 0x000fe20000000000 */
[----:B------:R-:W-:Y:S02]  /*1990*/  SHF.L.U32 R15, R30, 0x10, RZ ;  /* 0x000000101e0f7819 */ /* 0x000fe400000006ff */
[----:B------:R-:W-:Y:S02]  /*19a0*/  PRMT R18, R31, 0x7632, R18 ;  /* 0x000076321f127816 */ /* 0x000fe40000000012 */
[----:B------:R-:W-:Y:S02]  /*19b0*/  PRMT R22, R6, 0x7632, R22 ;  /* 0x0000763206167816 */ /* 0x000fe40000000016 */
[----:B------:R-:W-:-:S02]  /*19c0*/  SHF.L.U32 R12, R12, 0x10, RZ ;  /* 0x000000100c0c7819 */ /* 0x000fc400000006ff */
[----:B------:R-:W-:Y:S02]  /*19d0*/  SHF.L.U32 R19, R14, 0x10, RZ ;  /* 0x000000100e137819 */ /* 0x000fe400000006ff */
[----:B------:R-:W-:Y:S02]  /*19e0*/  SHF.L.U32 R31, R31, 0x10, RZ ;  /* 0x000000101f1f7819 */ /* 0x000fe400000006ff */
[----:B------:R-:W-:Y:S01]  /*19f0*/  SHF.L.U32 R6, R6, 0x10, RZ ;  /* 0x0000001006067819 */ /* 0x000fe200000006ff */
[----:B------:R-:W-:Y:S01]  /*1a00*/  FADD R15, R26, R15 ;  /* 0x0000000f1a0f7221 */ /* 0x000fe20000000000 */
[----:B------:R-:W-:Y:S01]  /*1a10*/  SHF.L.U32 R18, R18, 0x10, RZ ;  /* 0x0000001012127819 */ /* 0x000fe200000006ff */
[----:B------:R-:W-:Y:S01]  /*1a20*/  FADD R12, R12, R19 ;  /* 0x000000130c0c7221 */ /* 0x000fe20000000000 */
[----:B------:R-:W-:Y:S01]  /*1a30*/  SHF.L.U32 R25, R22, 0x10, RZ ;  /* 0x0000001016197819 */ /* 0x000fe200000006ff */
[C---:B------:R-:W-:Y:S01]  /*1a40*/  FADD R7, -R0.reuse, R7 ;  /* 0x0000000700077221 */ /* 0x040fe20000000100 */
[----:B------:R-:W-:Y:S01]  /*1a50*/  FADD R13, -R0, R13 ;  /* 0x0000000d000d7221 */ /* 0x000fe20000000100 */
[----:B------:R-:W-:Y:S01]  /*1a60*/  FADD R14, R31, R6 ;  /* 0x000000061f0e7221 */ /* 0x000fe20000000000 */
[----:B------:R-:W-:Y:S01]  /*1a70*/  FADD R6, R15, 1 ;  /* 0x3f8000000f067421 */ /* 0x000fe20000000000 */
[----:B------:R-:W-:Y:S01]  /*1a80*/  FADD R18, R18, R25 ;  /* 0x0000001912127221 */ /* 0x000fe20000000000 */
[----:B------:R-:W-:Y:S01]  /*1a90*/  FMUL R7, R20, R7 ;  /* 0x0000000714077220 */ /* 0x000fe20000400000 */
[----:B------:R-:W-:Y:S01]  /*1aa0*/  FADD R12, R12, 1 ;  /* 0x3f8000000c0c7421 */ /* 0x000fe20000000000 */
[----:B------:R-:W-:-:S02]  /*1ab0*/  FMUL R13, R20, R13 ;  /* 0x0000000d140d7220 */ /* 0x000fc40000400000 */
[----:B------:R-:W-:Y:S02]  /*1ac0*/  FFMA R14, R7, R6, R14 ;  /* 0x00000006070e7223 */ /* 0x000fe4000000000e */
        /* <DEDUP_REMOVED lines=11> */
[C---:B---3--:R-:W-:Y:S02]  /*1b80*/  PRMT R18, R15.reuse, 0x7632, R18 ;  /* 0x000076320f127816 */ /* 0x048fe40000000012 */
[----:B------:R-:W-:Y:S02]  /*1b90*/  SHF.L.U32 R12, R12, 0x10, RZ ;  /* 0x000000100c0c7819 */ /* 0x000fe400000006ff */
[----:B------:R-:W-:Y:S02]  /*1ba0*/  SHF.L.U32 R3, R18, 0x10, RZ ;  /* 0x0000001012037819 */ /* 0x000fe400000006ff */
[----:B------:R-:W-:Y:S02]  /*1bb0*/  SHF.L.U32 R14, R2, 0x10, RZ ;  /* 0x00000010020e7819 */ /* 0x000fe400000006ff */
[----:B------:R-:W-:Y:S01]  /*1bc0*/  SHF.L.U32 R15, R15, 0x10, RZ ;  /* 0x000000100f0f7819 */ /* 0x000fe200000006ff */
[----:B0-----:R-:W-:Y:S01]  /*1bd0*/  FADD R13, R12, R3 ;  /* 0x000000030c0d7221 */ /* 0x001fe20000000000 */
[----:B----4-:R-:W-:-:S02]  /*1be0*/  PRMT R2, R19, 0x7632, R2 ;  /* 0x0000763213027816 */ /* 0x010fc40000000002 */
[----:B-----5:R-:W-:Y:S02]  /*1bf0*/  PRMT R3, R22, 0x7632, R3 ;  /* 0x0000763216037816 */ /* 0x020fe40000000003 */
[----:B------:R-:W-:Y:S02]  /*1c00*/  PRMT R6, R23, 0x7632, R6 ;  /* 0x0000763217067816 */ /* 0x000fe40000000006 */
[----:B------:R-:W-:Y:S01]  /*1c10*/  PRMT R7, R24, 0x7632, R7 ;  /* 0x0000763218077816 */ /* 0x000fe20000000007 */
[----:B------:R-:W-:Y:S01]  /*1c20*/  FADD R15, R14, R15 ;  /* 0x0000000f0e0f7221 */ /* 0x000fe20000000000 */
[----:B------:R-:W-:Y:S02]  /*1c30*/  SHF.L.U32 R19, R19, 0x10, RZ ;  /* 0x0000001013137819 */ /* 0x000fe400000006ff */
[----:B------:R-:W-:Y:S02]  /*1c40*/  SHF.L.U32 R22, R22, 0x10, RZ ;  /* 0x0000001016167819 */ /* 0x000fe400000006ff */
        /* <DEDUP_REMOVED lines=25> */
[----:B------:R-:W4:Y:S04]  /*1de0*/  LDG.E.EL R15, desc[UR6][R8.64+0x2c00] ;  /* 0x002c0006080f7981 */ /* 0x000f28000c2e1900 */
[----:B------:R-:W5:Y:S01]  /*1df0*/  LDG.E.EL R19, desc[UR6][R8.64+0x1400] ;  /* 0x0014000608137981 */ /* 0x000f62000c2e1900 */
[----:B------:R-:W-:Y:S01]  /*1e00*/  IMAD.WIDE R10, R27, 0x2, R10 ;  /* 0x000000021b0a7825 */ /* 0x000fe200078e020a */
[----:B--2---:R-:W-:-:S02]  /*1e10*/  PRMT R6, R16, 0x7632, R6 ;  /* 0x0000763210067816 */ /* 0x004fc40000000006 */
[----:B---3--:R-:W-:Y:S02]  /*1e20*/  PRMT R12, R4, 0x7632, R12 ;  /* 0x00007632040c7816 */ /* 0x008fe4000000000c */
[----:B------:R-:W-:Y:S02]  /*1e30*/  SHF.L.U32 R6, R6, 0x10, RZ ;  /* 0x0000001006067819 */ /* 0x000fe400000006ff */
[----:B0-----:R-:W-:Y:S02]  /*1e40*/  SHF.L.U32 R3, R12, 0x10, RZ ;  /* 0x000000100c037819 */ /* 0x001fe400000006ff */
[----:B------:R-:W-:Y:S02]  /*1e50*/  SHF.L.U32 R7, R16, 0x10, RZ ;  /* 0x0000001010077819 */ /* 0x000fe400000006ff */
[----:B------:R-:W-:Y:S01]  /*1e60*/  SHF.L.U32 R14, R4, 0x10, RZ ;  /* 0x00000010040e7819 */ /* 0x000fe200000006ff */
[----:B------:R-:W-:-:S04]  /*1e70*/  FADD R3, R6, R3 ;  /* 0x0000000306037221 */ /* 0x000fc80000000000 */
[----:B------:R-:W-:Y:S01]  /*1e80*/  FADD R7, R7, R14 ;  /* 0x0000000e07077221 */ /* 0x000fe20000000000 */
[--C-:B------:R-:W-:Y:S01]  /*1e90*/  FADD R17, -R0, R3.reuse ;  /* 0x0000000300117221 */ /* 0x100fe20000000100 */
[----:B----4-:R-:W-:Y:S02]  /*1ea0*/  PRMT R3, R18, 0x7632, R3 ;  /* 0x0000763212037816 */ /* 0x010fe40000000003 */
[----:B------:R-:W-:Y:S01]  /*1eb0*/  FADD R7, -R0, R7 ;  /* 0x0000000700077221 */ /* 0x000fe20000000100 */
[----:B-----5:R-:W-:Y:S02]  /*1ec0*/  PRMT R0, R13, 0x7632, R0 ;  /* 0x000076320d007816 */ /* 0x020fe40000000000 */
[----:B------:R-:W-:Y:S02]  /*1ed0*/  PRMT R2, R15, 0x7632, R2 ;  /* 0x000076320f027816 */ /* 0x000fe40000000002 */
[----:B------:R-:W-:Y:S02]  /*1ee0*/  SHF.L.U32 R5, R3, 0x10, RZ ;  /* 0x0000001003057819 */ /* 0x000fe400000006ff */
[----:B------:R-:W-:-:S02]  /*1ef0*/  SHF.L.U32 R13, R13, 0x10, RZ ;  /* 0x000000100d0d7819 */ /* 0x000fc400000006ff */
[----:B------:R-:W-:Y:S02]  /*1f00*/  SHF.L.U32 R4, R15, 0x10, RZ ;  /* 0x000000100f047819 */ /* 0x000fe400000006ff */
[----:B------:R-:W-:Y:S02]  /*1f10*/  PRMT R6, R19, 0x7632, R6 ;  /* 0x0000763213067816 */ /* 0x000fe40000000006 */
[----:B------:R-:W-:Y:S02]  /*1f20*/  SHF.L.U32 R0, R0, 0x10, RZ ;  /* 0x0000001000007819 */ /* 0x000fe400000006ff */
[----:B------:R-:W-:Y:S01]  /*1f30*/  SHF.L.U32 R3, R2, 0x10, RZ ;  /* 0x0000001002037819 */ /* 0x000fe200000006ff */
[----:B------:R-:W-:Y:S01]  /*1f40*/  FADD R4, R13, R4 ;  /* 0x000000040d047221 */ /* 0x000fe20000000000 */
[----:B------:R-:W-:Y:S02]  /*1f50*/  SHF.L.U32 R18, R18, 0x10, RZ ;  /* 0x0000001012127819 */ /* 0x000fe400000006ff */
[----:B------:R-:W-:Y:S01]  /*1f60*/  SHF.L.U32 R19, R19, 0x10, RZ ;  /* 0x0000001013137819 */ /* 0x000fe200000006ff */
[----:B------:R-:W-:Y:S01]  /*1f70*/  FADD R0, R0, R3 ;  /* 0x0000000300007221 */ /* 0x000fe20000000000 */
[----:B------:R-:W-:Y:S01]  /*1f80*/  SHF.L.U32 R6, R6, 0x10, RZ ;  /* 0x0000001006067819 */ /* 0x000fe200000006ff */
[C---:B------:R-:W-:Y:S01]  /*1f90*/  FMUL R7, R20.reuse, R7 ;  /* 0x0000000714077220 */ /* 0x040fe20000400000 */
[----:B------:R-:W-:Y:S01]  /*1fa0*/  FMUL R17, R20, R17 ;  /* 0x0000001114117220 */ /* 0x000fe20000400000 */
[----:B------:R-:W-:Y:S01]  /*1fb0*/  FADD R18, R18, R19 ;  /* 0x0000001312127221 */ /* 0x000fe20000000000 */
[----:B------:R-:W-:Y:S01]  /*1fc0*/  FADD R4, R4, 1 ;  /* 0x3f80000004047421 */ /* 0x000fe20000000000 */
[----:B------:R-:W-:Y:S01]  /*1fd0*/  FADD R6, R5, R6 ;  /* 0x0000000605067221 */ /* 0x000fe20000000000 */
[----:B------:R-:W-:-:S02]  /*1fe0*/  FADD R0, R0, 1 ;  /* 0x3f80000000007421 */ /* 0x000fc40000000000 */
[----:B------:R-:W-:Y:S02]  /*1ff0*/  FFMA R4, R7, R4, R18 ;  /* 0x0000000407047223 */ /* 0x000fe40000000012 */
[----:B------:R-:W-:-:S05]  /*2000*/  FFMA R17, R17, R0, R6 ;  /* 0x0000000011117223 */ /* 0x000fca0000000006 */
[----:B------:R-:W-:-:S05]  /*2010*/  F2FP.BF16.F32.PACK_AB R17, R17, R4 ;  /* 0x000000041111723e */ /* 0x000fca00000010ff */
[----:B------:R-:W-:Y:S01]  /*2020*/  STG.E desc[UR6][R10.64], R17 ;  /* 0x000000110a007986 */ /* 0x000fe2000c101906 */
[----:B------:R-:W-:Y:S05]  /*2030*/  EXIT ;  /* 0x000000000000794d */ /* 0x000fea0003800000 */
.L_x_0:
[----:B------:R-:W-:-:S00]  /*2040*/  BRA `(.L_x_0) ;  /* 0xfffffffc00fc7947 */ /* 0x000fc0000383ffff */
[----:B------:R-:W-:-:S00]  /*2050*/  NOP ;  /* 0x0000000000007918 */ /* 0x000fc00000000000 */
        /* <DEDUP_REMOVED lines=10> */
.L_x_1:


//--------------------- .nv.global.init           --------------------------
	.section	.nv.global.init,"aw",@progbits
.nv.global.init:
	.type		_$_str,@object
	.size		_$_str,(.L_0 - _$_str)
_$_str:
        /*0000*/ 	.byte	0x5f, 0x5f, 0x43, 0x55, 0x44, 0x41, 0x5f, 0x46, 0x54, 0x5a, 0x00
.L_0:


//--------------------- .nv.shared.triton_        --------------------------
	.section	.nv.shared.triton_,"aw",@nobits
	.sectionflags	@""
	.align	16
	.zero		1024


//--------------------- .nv.constant0.triton_     --------------------------
	.section	.nv.constant0.triton_,"a",@progbits
	.sectionflags	@""
	.align	4
.nv.constant0.triton_:
	.zero		576
